//
// Generated by NVIDIA NVVM Compiler
//
// Compiler Build ID: CL-36424714
// Cuda compilation tools, release 13.0, V13.0.88
// Based on NVVM 20.0.0
//

.version 9.0
.target sm_100
.address_size 64

	// .globl	_Z6matmulPfS_S_
// _ZZ6matmulPfS_S_E2sA has been demoted
// _ZZ6matmulPfS_S_E2sB has been demoted

.visible .entry _Z6matmulPfS_S_(
	.param .u64 .ptr .align 1 _Z6matmulPfS_S__param_0,
	.param .u64 .ptr .align 1 _Z6matmulPfS_S__param_1,
	.param .u64 .ptr .align 1 _Z6matmulPfS_S__param_2
)
{
	.reg .pred 	%p<3>;
	.reg .b16 	%rs<5>;
	.reg .b32 	%r<58>;
	.reg .b32 	%f<346>;
	.reg .b64 	%rd<43>;
	// demoted variable
	.shared .align 4 .b8 _ZZ6matmulPfS_S_E2sA[4096];
	// demoted variable
	.shared .align 4 .b8 _ZZ6matmulPfS_S_E2sB[4096];
	mov.b32 	%r55, 0;
	mov.f32 	%f282, 0f00000000;
	mov.u32 	%r10, %tid.x;
	shl.b32 	%r11, %r10, 1;
	and.b32  	%r12, %r11, 1920;
	shl.b32 	%r13, %r10, 2;
	and.b32  	%r14, %r13, 96;
	or.b32  	%r15, %r12, %r14;
	mov.u32 	%r16, _ZZ6matmulPfS_S_E2sA;
	add.s32 	%r17, %r15, %r16;
	add.s32 	%r2, %r17, 16;
	shr.u32 	%r18, %r10, 5;
	cvt.u16.u32 	%rs1, %r18;
	and.b16  	%rs2, %rs1, 1;
	cvt.u16.u32 	%rs3, %r10;
	and.b16  	%rs4, %rs3, 7;
	mov.f32 	%f283, %f282;
	mov.f32 	%f284, %f282;
	mov.f32 	%f285, %f282;
	mov.f32 	%f286, %f282;
	mov.f32 	%f287, %f282;
	mov.f32 	%f288, %f282;
	mov.f32 	%f289, %f282;
	mov.f32 	%f290, %f282;
	mov.f32 	%f291, %f282;
	mov.f32 	%f292, %f282;
	mov.f32 	%f293, %f282;
	mov.f32 	%f294, %f282;
	mov.f32 	%f295, %f282;
	mov.f32 	%f296, %f282;
	mov.f32 	%f297, %f282;
	mov.f32 	%f298, %f282;
	mov.f32 	%f299, %f282;
	mov.f32 	%f300, %f282;
	mov.f32 	%f301, %f282;
	mov.f32 	%f302, %f282;
	mov.f32 	%f303, %f282;
	mov.f32 	%f304, %f282;
	mov.f32 	%f305, %f282;
	mov.f32 	%f306, %f282;
	mov.f32 	%f307, %f282;
	mov.f32 	%f308, %f282;
	mov.f32 	%f309, %f282;
	mov.f32 	%f310, %f282;
	mov.f32 	%f311, %f282;
	mov.f32 	%f312, %f282;
	mov.f32 	%f313, %f282;
	mov.f32 	%f314, %f282;
	mov.f32 	%f315, %f282;
	mov.f32 	%f316, %f282;
	mov.f32 	%f317, %f282;
	mov.f32 	%f318, %f282;
	mov.f32 	%f319, %f282;
	mov.f32 	%f320, %f282;
	mov.f32 	%f321, %f282;
	mov.f32 	%f322, %f282;
	mov.f32 	%f323, %f282;
	mov.f32 	%f324, %f282;
	mov.f32 	%f325, %f282;
	mov.f32 	%f326, %f282;
	mov.f32 	%f327, %f282;
	mov.f32 	%f328, %f282;
	mov.f32 	%f329, %f282;
	mov.f32 	%f330, %f282;
	mov.f32 	%f331, %f282;
	mov.f32 	%f332, %f282;
	mov.f32 	%f333, %f282;
	mov.f32 	%f334, %f282;
	mov.f32 	%f335, %f282;
	mov.f32 	%f336, %f282;
	mov.f32 	%f337, %f282;
	mov.f32 	%f338, %f282;
	mov.f32 	%f339, %f282;
	mov.f32 	%f340, %f282;
	mov.f32 	%f341, %f282;
	mov.f32 	%f342, %f282;
	mov.f32 	%f343, %f282;
	mov.f32 	%f344, %f282;
	mov.f32 	%f345, %f282;
$L__BB0_1:
	ld.param.u64 	%rd41, [_Z6matmulPfS_S__param_2];
	ld.param.u64 	%rd40, [_Z6matmulPfS_S__param_1];
	mul.wide.u16 	%r19, %rs2, 256;
	mul.wide.u16 	%r20, %rs4, 32;
	or.b32  	%r21, %r19, %r20;
	mov.u32 	%r22, _ZZ6matmulPfS_S_E2sB;
	add.s32 	%r23, %r21, %r22;
	add.s32 	%r57, %r23, 16;
	shl.b32 	%r24, %r55, 13;
	cvt.u64.u32 	%rd7, %r24;
	mov.u32 	%r25, %ctaid.y;
	shl.b32 	%r26, %r25, 20;
	and.b32  	%r27, %r13, 4;
	or.b32  	%r28, %r26, %r27;
	add.s32 	%r29, %r55, %r28;
	cvta.to.global.u64 	%rd8, %rd40;
	shr.u32 	%r30, %r10, 1;
	shl.b32 	%r31, %r30, 15;
	cvt.u64.u32 	%rd9, %r31;
	add.s64 	%rd10, %rd8, %rd9;
	mul.wide.u32 	%rd11, %r29, 4;
	add.s64 	%rd12, %rd10, %rd11;
	ld.global.v4.f32 	{%f194, %f195, %f196, %f197}, [%rd12];
	mov.u32 	%r32, %ctaid.x;
	shl.b32 	%r33, %r32, 7;
	and.b32  	%r34, %r13, 124;
	or.b32  	%r35, %r33, %r34;
	cvt.u64.u32 	%rd13, %r35;
	add.s64 	%rd14, %rd7, %rd13;
	cvta.to.global.u64 	%rd15, %rd41;
	shl.b32 	%r36, %r18, 15;
	cvt.u64.u32 	%rd16, %r36;
	add.s64 	%rd17, %rd15, %rd16;
	shl.b64 	%rd18, %rd14, 2;
	add.s64 	%rd19, %rd17, %rd18;
	ld.global.v4.f32 	{%f198, %f199, %f200, %f201}, [%rd19];
	shl.b32 	%r37, %r30, 2;
	shl.b32 	%r38, %r10, 11;
	and.b32  	%r39, %r38, 2048;
	or.b32  	%r40, %r39, %r37;
	add.s32 	%r41, %r16, %r40;
	st.shared.f32 	[%r41], %f194;
	st.shared.f32 	[%r41+512], %f195;
	st.shared.f32 	[%r41+1024], %f196;
	st.shared.f32 	[%r41+1536], %f197;
	shl.b32 	%r42, %r10, 4;
	and.b32  	%r43, %r42, 496;
	shl.b32 	%r44, %r18, 9;
	or.b32  	%r45, %r44, %r43;
	add.s32 	%r46, %r22, %r45;
	st.shared.v4.f32 	[%r46], {%f198, %f199, %f200, %f201};
	bar.sync 	0;
	mov.b64 	%rd42, 8;
	mov.u32 	%r56, %r2;
$L__BB0_2:
	ld.shared.v4.f32 	{%f202, %f203, %f204, %f205}, [%r57+-16];
	ld.shared.v4.f32 	{%f206, %f207, %f208, %f209}, [%r57];
	ld.shared.v4.f32 	{%f210, %f211, %f212, %f213}, [%r56+-16];
	ld.shared.v4.f32 	{%f214, %f215, %f216, %f217}, [%r56];
	fma.rn.f32 	%f345, %f202, %f210, %f345;
	fma.rn.f32 	%f344, %f203, %f210, %f344;
	fma.rn.f32 	%f343, %f204, %f210, %f343;
	fma.rn.f32 	%f342, %f205, %f210, %f342;
	fma.rn.f32 	%f341, %f206, %f210, %f341;
	fma.rn.f32 	%f340, %f207, %f210, %f340;
	fma.rn.f32 	%f339, %f208, %f210, %f339;
	fma.rn.f32 	%f338, %f209, %f210, %f338;
	fma.rn.f32 	%f337, %f202, %f211, %f337;
	fma.rn.f32 	%f336, %f203, %f211, %f336;
	fma.rn.f32 	%f335, %f204, %f211, %f335;
	fma.rn.f32 	%f334, %f205, %f211, %f334;
	fma.rn.f32 	%f333, %f206, %f211, %f333;
	fma.rn.f32 	%f332, %f207, %f211, %f332;
	fma.rn.f32 	%f331, %f208, %f211, %f331;
	fma.rn.f32 	%f330, %f209, %f211, %f330;
	fma.rn.f32 	%f329, %f202, %f212, %f329;
	fma.rn.f32 	%f328, %f203, %f212, %f328;
	fma.rn.f32 	%f327, %f204, %f212, %f327;
	fma.rn.f32 	%f326, %f205, %f212, %f326;
	fma.rn.f32 	%f325, %f206, %f212, %f325;
	fma.rn.f32 	%f324, %f207, %f212, %f324;
	fma.rn.f32 	%f323, %f208, %f212, %f323;
	fma.rn.f32 	%f322, %f209, %f212, %f322;
	fma.rn.f32 	%f321, %f202, %f213, %f321;
	fma.rn.f32 	%f320, %f203, %f213, %f320;
	fma.rn.f32 	%f319, %f204, %f213, %f319;
	fma.rn.f32 	%f318, %f205, %f213, %f318;
	fma.rn.f32 	%f317, %f206, %f213, %f317;
	fma.rn.f32 	%f316, %f207, %f213, %f316;
	fma.rn.f32 	%f315, %f208, %f213, %f315;
	fma.rn.f32 	%f314, %f209, %f213, %f314;
	fma.rn.f32 	%f313, %f202, %f214, %f313;
	fma.rn.f32 	%f312, %f203, %f214, %f312;
	fma.rn.f32 	%f311, %f204, %f214, %f311;
	fma.rn.f32 	%f310, %f205, %f214, %f310;
	fma.rn.f32 	%f309, %f206, %f214, %f309;
	fma.rn.f32 	%f308, %f207, %f214, %f308;
	fma.rn.f32 	%f307, %f208, %f214, %f307;
	fma.rn.f32 	%f306, %f209, %f214, %f306;
	fma.rn.f32 	%f305, %f202, %f215, %f305;
	fma.rn.f32 	%f304, %f203, %f215, %f304;
	fma.rn.f32 	%f303, %f204, %f215, %f303;
	fma.rn.f32 	%f302, %f205, %f215, %f302;
	fma.rn.f32 	%f301, %f206, %f215, %f301;
	fma.rn.f32 	%f300, %f207, %f215, %f300;
	fma.rn.f32 	%f299, %f208, %f215, %f299;
	fma.rn.f32 	%f298, %f209, %f215, %f298;
	fma.rn.f32 	%f297, %f202, %f216, %f297;
	fma.rn.f32 	%f296, %f203, %f216, %f296;
	fma.rn.f32 	%f295, %f204, %f216, %f295;
	fma.rn.f32 	%f294, %f205, %f216, %f294;
	fma.rn.f32 	%f293, %f206, %f216, %f293;
	fma.rn.f32 	%f292, %f207, %f216, %f292;
	fma.rn.f32 	%f291, %f208, %f216, %f291;
	fma.rn.f32 	%f290, %f209, %f216, %f290;
	fma.rn.f32 	%f289, %f202, %f217, %f289;
	fma.rn.f32 	%f288, %f203, %f217, %f288;
	fma.rn.f32 	%f287, %f204, %f217, %f287;
	fma.rn.f32 	%f286, %f205, %f217, %f286;
	fma.rn.f32 	%f285, %f206, %f217, %f285;
	fma.rn.f32 	%f284, %f207, %f217, %f284;
	fma.rn.f32 	%f283, %f208, %f217, %f283;
	fma.rn.f32 	%f282, %f209, %f217, %f282;
	add.s64 	%rd42, %rd42, -1;
	add.s32 	%r57, %r57, 512;
	add.s32 	%r56, %r56, 512;
	setp.ne.s64 	%p1, %rd42, 0;
	@%p1 bra 	$L__BB0_2;
	bar.sync 	0;
	add.s32 	%r8, %r55, 8;
	setp.lt.u32 	%p2, %r55, 8184;
	mov.u32 	%r55, %r8;
	@%p2 bra 	$L__BB0_1;
	ld.param.u64 	%rd39, [_Z6matmulPfS_S__param_0];
	mov.u32 	%r47, %ctaid.y;
	shl.b32 	%r48, %r47, 7;
	cvt.u64.u32 	%rd20, %r48;
	cvta.to.global.u64 	%rd21, %rd39;
	mov.u32 	%r49, %tid.x;
	shr.u32 	%r50, %r49, 5;
	shr.u32 	%r51, %r49, 1;
	cvt.u64.u32 	%rd22, %r51;
	and.b64  	%rd23, %rd22, 480;
	cvt.u64.u32 	%rd24, %r49;
	and.b64  	%rd25, %rd24, 24;
	or.b64  	%rd26, %rd23, %rd25;
	add.s64 	%rd27, %rd26, %rd20;
	shl.b64 	%rd28, %rd27, 15;
	add.s64 	%rd29, %rd21, %rd28;
	mul.wide.u32 	%rd30, %r50, 64;
	and.b64  	%rd31, %rd30, 64;
	shl.b32 	%r52, %r49, 3;
	cvt.u64.u32 	%rd32, %r52;
	and.b64  	%rd33, %rd32, 56;
	or.b64  	%rd34, %rd31, %rd33;
	mov.u32 	%r53, %ctaid.x;
	shl.b32 	%r54, %r53, 7;
	cvt.u64.u32 	%rd35, %r54;
	or.b64  	%rd36, %rd34, %rd35;
	shl.b64 	%rd37, %rd36, 2;
	add.s64 	%rd38, %rd29, %rd37;
	st.global.v4.f32 	[%rd38], {%f345, %f344, %f343, %f342};
	st.global.v4.f32 	[%rd38+16], {%f341, %f340, %f339, %f338};
	st.global.v4.f32 	[%rd38+32768], {%f337, %f336, %f335, %f334};
	st.global.v4.f32 	[%rd38+32784], {%f333, %f332, %f331, %f330};
	st.global.v4.f32 	[%rd38+65536], {%f329, %f328, %f327, %f326};
	st.global.v4.f32 	[%rd38+65552], {%f325, %f324, %f323, %f322};
	st.global.v4.f32 	[%rd38+98304], {%f321, %f320, %f319, %f318};
	st.global.v4.f32 	[%rd38+98320], {%f317, %f316, %f315, %f314};
	st.global.v4.f32 	[%rd38+131072], {%f313, %f312, %f311, %f310};
	st.global.v4.f32 	[%rd38+131088], {%f309, %f308, %f307, %f306};
	st.global.v4.f32 	[%rd38+163840], {%f305, %f304, %f303, %f302};
	st.global.v4.f32 	[%rd38+163856], {%f301, %f300, %f299, %f298};
	st.global.v4.f32 	[%rd38+196608], {%f297, %f296, %f295, %f294};
	st.global.v4.f32 	[%rd38+196624], {%f293, %f292, %f291, %f290};
	st.global.v4.f32 	[%rd38+229376], {%f289, %f288, %f287, %f286};
	st.global.v4.f32 	[%rd38+229392], {%f285, %f284, %f283, %f282};
	ret;

}


// ===== COMPILED SASS (sm_100) =====

	.target	sm_100

	.elftype	@"ET_EXEC"


//--------------------- .note.nv.tkinfo           --------------------------
	.section	.note.nv.tkinfo,"",@"SHT_NOTE"
	.sectionflags	@"SHF_NOTE_NV_TKINFO"
	.tkinfo
        /*0018*/ 	.word	0x00000002
        /*0030*/ 	.string	""
        /*0030*/ 	.string	"ptxas"
        /*0030*/ 	.string	"Cuda compilation tools, release 13.0, V13.0.88"
        /*0030*/ 	.string	"Build cuda_13.0.r13.0/compiler.36424714_0"
        /*0030*/ 	.string	"-arch sm_100 -m 64 "



//--------------------- .note.nv.cuinfo           --------------------------
	.section	.note.nv.cuinfo,"",@"SHT_NOTE"
	.sectionflags	@"SHF_NOTE_NV_CUINFO"
        /*0018*/ 	.short	0x0002
        /*001a*/ 	.short	0x0064
        /*001c*/ 	.short	0x0082
	.zero		2


//--------------------- .nv.info                  --------------------------
	.section	.nv.info,"",@"SHT_CUDA_INFO"
	.align	4


	//----- nvinfo : EIATTR_REGCOUNT
	.align		4
        /*0000*/ 	.byte	0x04, 0x2f
        /*0002*/ 	.short	(.L_1 - .L_0)
	.align		4
.L_0:
        /*0004*/ 	.word	index@(_Z6matmulPfS_S_)
        /*0008*/ 	.word	0x00000067


	//----- nvinfo : EIATTR_FRAME_SIZE
	.align		4
.L_1:
        /*000c*/ 	.byte	0x04, 0x11
        /*000e*/ 	.short	(.L_3 - .L_2)
	.align		4
.L_2:
        /*0010*/ 	.word	index@(_Z6matmulPfS_S_)
        /*0014*/ 	.word	0x00000000


	//----- nvinfo : EIATTR_MIN_STACK_SIZE
	.align		4
.L_3:
        /*0018*/ 	.byte	0x04, 0x12
        /*001a*/ 	.short	(.L_5 - .L_4)
	.align		4
.L_4:
        /*001c*/ 	.word	index@(_Z6matmulPfS_S_)
        /*0020*/ 	.word	0x00000000
.L_5:


//--------------------- .nv.compat                --------------------------
	.section	.nv.compat,"",@"SHT_CUDA_COMPAT_INFO"
	.align	4
        /*0000*/ 	.byte	0x02, 0x09, 0x00, 0x00, 0x02, 0x02, 0x01, 0x00, 0x02, 0x05, 0x05, 0x00, 0x03, 0x07, 0x01, 0x01
        /*0010*/ 	.byte	0x02, 0x03, 0x00, 0x00, 0x02, 0x06, 0x01, 0x00, 0x04, 0x0b, 0x08, 0x00, 0x09, 0x00, 0x00, 0x00
        /*0020*/ 	.byte	0x00, 0x00, 0x00, 0x00


//--------------------- .nv.info._Z6matmulPfS_S_  --------------------------
	.section	.nv.info._Z6matmulPfS_S_,"",@"SHT_CUDA_INFO"
	.sectionflags	@""
	.align	4


	//----- nvinfo : EIATTR_CUDA_API_VERSION
	.align		4
        /*0000*/ 	.byte	0x04, 0x37
        /*0002*/ 	.short	(.L_7 - .L_6)
.L_6:
        /*0004*/ 	.word	0x00000082


	//----- nvinfo : EIATTR_KPARAM_INFO
	.align		4
.L_7:
        /*0008*/ 	.byte	0x04, 0x17
        /*000a*/ 	.short	(.L_9 - .L_8)
.L_8:
        /*000c*/ 	.word	0x00000000
        /*0010*/ 	.short	0x0002
        /*0012*/ 	.short	0x0010
        /*0014*/ 	.byte	0x00, 0xf5, 0x21, 0x00


	//----- nvinfo : EIATTR_KPARAM_INFO
	.align		4
.L_9:
        /*0018*/ 	.byte	0x04, 0x17
        /*001a*/ 	.short	(.L_11 - .L_10)
.L_10:
        /*001c*/ 	.word	0x00000000
        /*0020*/ 	.short	0x0001
        /*0022*/ 	.short	0x0008
        /*0024*/ 	.byte	0x00, 0xf5, 0x21, 0x00


	//----- nvinfo : EIATTR_KPARAM_INFO
	.align		4
.L_11:
        /*0028*/ 	.byte	0x04, 0x17
        /*002a*/ 	.short	(.L_13 - .L_12)
.L_12:
        /*002c*/ 	.word	0x00000000
        /*0030*/ 	.short	0x0000
        /*0032*/ 	.short	0x0000
        /*0034*/ 	.byte	0x00, 0xf5, 0x21, 0x00


	//----- nvinfo : EIATTR_SPARSE_MMA_MASK
	.align		4
.L_13:
        /*0038*/ 	.byte	0x03, 0x50
        /*003a*/ 	.short	0x0000


	//----- nvinfo : EIATTR_MAXREG_COUNT
	.align		4
        /*003c*/ 	.byte	0x03, 0x1b
        /*003e*/ 	.short	0x00ff


	//----- nvinfo : EIATTR_NUM_BARRIERS
	.align		4
        /*0040*/ 	.byte	0x02, 0x4c
        /*0042*/ 	.byte	0x01
	.zero		1


	//----- nvinfo : EIATTR_MERCURY_ISA_VERSION
	.align		4
        /*0044*/ 	.byte	0x03, 0x5f
        /*0046*/ 	.short	0x0101


	//----- nvinfo : EIATTR_VRC_CTA_INIT_COUNT
	.align		4
        /*0048*/ 	.byte	0x02, 0x4a
	.zero		1
	.zero		1


	//----- nvinfo : EIATTR_EXIT_INSTR_OFFSETS
	.align		4
        /*004c*/ 	.byte	0x04, 0x1c
        /*004e*/ 	.short	(.L_15 - .L_14)


	//   ....[0]....
.L_14:
        /*0050*/ 	.word	0x000019b0


	//----- nvinfo : EIATTR_CBANK_PARAM_SIZE
	.align		4
.L_15:
        /*0054*/ 	.byte	0x03, 0x19
        /*0056*/ 	.short	0x0018


	//----- nvinfo : EIATTR_PARAM_CBANK
	.align		4
        /*0058*/ 	.byte	0x04, 0x0a
        /*005a*/ 	.short	(.L_17 - .L_16)
	.align		4
.L_16:
        /*005c*/ 	.word	index@(.nv.constant0._Z6matmulPfS_S_)
        /*0060*/ 	.short	0x0380
        /*0062*/ 	.short	0x0018


	//----- nvinfo : EIATTR_SW_WAR
	.align		4
.L_17:
        /*0064*/ 	.byte	0x04, 0x36
        /*0066*/ 	.short	(.L_19 - .L_18)
.L_18:
        /*0068*/ 	.word	0x00000008
.L_19:


//--------------------- .nv.callgraph             --------------------------
	.section	.nv.callgraph,"",@"SHT_CUDA_CALLGRAPH"
	.align	4
	.sectionentsize	8
	.align		4
        /*0000*/ 	.word	0x00000000
	.align		4
        /*0004*/ 	.word	0xffffffff
	.align		4
        /*0008*/ 	.word	0x00000000
	.align		4
        /*000c*/ 	.word	0xfffffffe
	.align		4
        /*0010*/ 	.word	0x00000000
	.align		4
        /*0014*/ 	.word	0xfffffffd
	.align		4
        /*0018*/ 	.word	0x00000000
	.align		4
        /*001c*/ 	.word	0xfffffffc


//--------------------- .text._Z6matmulPfS_S_     --------------------------
	.section	.text._Z6matmulPfS_S_,"ax",@progbits
	.align	128
        .global         _Z6matmulPfS_S_
        .type           _Z6matmulPfS_S_,@function
        .size           _Z6matmulPfS_S_,(.L_x_3 - _Z6matmulPfS_S_)
        .other          _Z6matmulPfS_S_,@"STO_CUDA_ENTRY STV_DEFAULT"
_Z6matmulPfS_S_:
.text._Z6matmulPfS_S_:
[----:B------:R-:W-:Y:S01]  /*0000*/  LDC R1, c[0x0][0x37c] ;  /* 0x0000df00ff017b82 */ /* 0x000fe20000000800 */
[----:B------:R-:W0:Y:S07]  /*0010*/  S2R R0, SR_TID.X ;  /* 0x0000000000007919 */ /* 0x000e2e0000002100 */
[----:B------:R-:W1:Y:S01]  /*0020*/  S2UR UR5, SR_CgaCtaId ;  /* 0x00000000000579c3 */ /* 0x000e620000008800 */
[----:B------:R-:W-:Y:S01]  /*0030*/  UMOV UR4, 0x400 ;  /* 0x0000040000047882 */ /* 0x000fe20000000000 */
[----:B------:R-:W-:-:S02]  /*0040*/  CS2R R6, SRZ ;  /* 0x0000000000067805 */ /* 0x000fc4000001ff00 */
[----:B------:R-:W-:Y:S02]  /*0050*/  CS2R R10, SRZ ;  /* 0x00000000000a7805 */ /* 0x000fe4000001ff00 */
[----:B------:R-:W-:Y:S02]  /*0060*/  CS2R R8, SRZ ;  /* 0x0000000000087805 */ /* 0x000fe4000001ff00 */
[----:B------:R-:W-:Y:S02]  /*0070*/  CS2R R14, SRZ ;  /* 0x00000000000e7805 */ /* 0x000fe4000001ff00 */
[----:B------:R-:W-:Y:S02]  /*0080*/  CS2R R12, SRZ ;  /* 0x00000000000c7805 */ /* 0x000fe4000001ff00 */
[----:B------:R-:W-:Y:S02]  /*0090*/  CS2R R18, SRZ ;  /* 0x0000000000127805 */ /* 0x000fe4000001ff00 */
        /* <DEDUP_REMOVED lines=15> */
[----:B------:R-:W-:Y:S01]  /*0190*/  CS2R R50, SRZ ;  /* 0x0000000000327805 */ /* 0x000fe2000001ff00 */
[----:B-1----:R-:W-:Y:S01]  /*01a0*/  ULEA UR5, UR5, UR4, 0x18 ;  /* 0x0000000405057291 */ /* 0x002fe2000f8ec0ff */
[----:B------:R-:W-:Y:S02]  /*01b0*/  CS2R R48, SRZ ;  /* 0x0000000000307805 */ /* 0x000fe4000001ff00 */
[----:B------:R-:W-:Y:S02]  /*01c0*/  CS2R R54, SRZ ;  /* 0x0000000000367805 */ /* 0x000fe4000001ff00 */
[----:B------:R-:W-:-:S02]  /*01d0*/  CS2R R52, SRZ ;  /* 0x0000000000347805 */ /* 0x000fc4000001ff00 */
[----:B------:R-:W-:Y:S02]  /*01e0*/  CS2R R58, SRZ ;  /* 0x00000000003a7805 */ /* 0x000fe4000001ff00 */
[----:B------:R-:W-:Y:S02]  /*01f0*/  CS2R R56, SRZ ;  /* 0x0000000000387805 */ /* 0x000fe4000001ff00 */
[----:B------:R-:W-:Y:S02]  /*0200*/  MOV R4, UR5 ;  /* 0x0000000500047c02 */ /* 0x000fe40008000f00 */
[----:B------:R-:W-:Y:S02]  /*0210*/  CS2R R62, SRZ ;  /* 0x00000000003e7805 */ /* 0x000fe4000001ff00 */
[----:B0-----:R-:W-:Y:S02]  /*0220*/  SHF.L.U32 R2, R0, 0x1, RZ ;  /* 0x0000000100027819 */ /* 0x001fe400000006ff */
[----:B------:R-:W-:-:S02]  /*0230*/  CS2R R60, SRZ ;  /* 0x00000000003c7805 */ /* 0x000fc4000001ff00 */
[----:B------:R-:W-:Y:S02]  /*0240*/  SHF.L.U32 R3, R0, 0x2, RZ ;  /* 0x0000000200037819 */ /* 0x000fe400000006ff */
[----:B------:R-:W-:Y:S02]  /*0250*/  CS2R R66, SRZ ;  /* 0x0000000000427805 */ /* 0x000fe4000001ff00 */
[----:B------:R-:W-:Y:S02]  /*0260*/  LOP3.LUT R2, R2, 0x780, RZ, 0xc0, !PT ;  /* 0x0000078002027812 */ /* 0x000fe400078ec0ff */
[----:B------:R-:W-:Y:S01]  /*0270*/  CS2R R64, SRZ ;  /* 0x0000000000407805 */ /* 0x000fe2000001ff00 */
[----:B------:R-:W0:Y:S01]  /*0280*/  LDCU.64 UR8, c[0x0][0x358] ;  /* 0x00006b00ff0877ac */ /* 0x000e220008000a00 */
[----:B------:R-:W-:Y:S01]  /*0290*/  LOP3.LUT R3, R2, 0x60, R3, 0xf8, !PT ;  /* 0x0000006002037812 */ /* 0x000fe200078ef803 */
[----:B------:R-:W-:-:S03]  /*02a0*/  HFMA2 R2, -RZ, RZ, 0, 0 ;  /* 0x00000000ff027431 */ /* 0x000fc600000001ff */
[----:B------:R-:W-:Y:S02]  /*02b0*/  IADD3 R3, PT, PT, R3, 0x10, R4 ;  /* 0x0000001003037810 */ /* 0x000fe40007ffe004 */
[----:B------:R-:W-:-:S07]  /*02c0*/  CS2R R4, SRZ ;  /* 0x0000000000047805 */ /* 0x000fce000001ff00 */
.L_x_1:
[----:B------:R-:W1:Y:S01]  /*02d0*/  S2R R84, SR_CTAID.X ;  /* 0x0000000000547919 */ /* 0x000e620000002500 */
[----:B------:R-:W2:Y:S01]  /*02e0*/  LDCU.64 UR6, c[0x0][0x388] ;  /* 0x00007100ff0677ac */ /* 0x000ea20008000a00 */
[----:B------:R-:W-:Y:S01]  /*02f0*/  SHF.L.U32 R70, R0, 0x2, RZ ;  /* 0x0000000200467819 */ /* 0x000fe200000006ff */
[----:B------:R-:W3:Y:S01]  /*0300*/  S2R R85, SR_CTAID.Y ;  /* 0x0000000000557919 */ /* 0x000ee20000002600 */
[----:B------:R-:W4:Y:S01]  /*0310*/  LDCU.64 UR10, c[0x0][0x390] ;  /* 0x00007200ff0a77ac */ /* 0x000f220008000a00 */
[--C-:B------:R-:W-:Y:S02]  /*0320*/  SHF.R.U32.HI R77, RZ, 0x1, R0.reuse ;  /* 0x00000001ff4d7819 */ /* 0x100fe40000011600 */
[C---:B------:R-:W-:Y:S02]  /*0330*/  LOP3.LUT R71, R70.reuse, 0x7c, RZ, 0xc0, !PT ;  /* 0x0000007c46477812 */ /* 0x040fe400078ec0ff */
[----:B------:R-:W-:Y:S02]  /*0340*/  LOP3.LUT R70, R70, 0x4, RZ, 0xc0, !PT ;  /* 0x0000000446467812 */ /* 0x000fe400078ec0ff */
[----:B------:R-:W-:-:S02]  /*0350*/  SHF.R.U32.HI R76, RZ, 0x5, R0 ;  /* 0x00000005ff4c7819 */ /* 0x000fc40000011600 */
[----:B--2---:R-:W-:-:S04]  /*0360*/  LEA R68, P0, R77, UR6, 0xf ;  /* 0x000000064d447c11 */ /* 0x004fc8000f8078ff */
[----:B------:R-:W-:Y:S02]  /*0370*/  IADD3.X R69, PT, PT, RZ, UR7, RZ, P0, !PT ;  /* 0x00000007ff457c10 */ /* 0x000fe400087fe4ff */
[----:B----4-:R-:W-:Y:S02]  /*0380*/  LEA R72, P1, R76, UR10, 0xf ;  /* 0x0000000a4c487c11 */ /* 0x010fe4000f8278ff */
[----:B-1----:R-:W-:Y:S02]  /*0390*/  LEA R73, R84, R71, 0x7 ;  /* 0x0000004754497211 */ /* 0x002fe400078e38ff */
[----:B---3--:R-:W-:Y:S02]  /*03a0*/  LEA R71, R85, R70, 0x14 ;  /* 0x0000004655477211 */ /* 0x008fe400078ea0ff */
[----:B------:R-:W-:Y:S02]  /*03b0*/  LEA R73, P0, R2, R73, 0xd ;  /* 0x0000004902497211 */ /* 0x000fe400078068ff */
[----:B------:R-:W-:-:S02]  /*03c0*/  IADD3 R71, PT, PT, R71, R2, RZ ;  /* 0x0000000247477210 */ /* 0x000fc40007ffe0ff */
[----:B------:R-:W-:Y:S02]  /*03d0*/  IADD3.X R70, PT, PT, RZ, UR11, RZ, P1, !PT ;  /* 0x0000000bff467c10 */ /* 0x000fe40008ffe4ff */
[----:B------:R-:W-:Y:S01]  /*03e0*/  LEA R72, P1, R73, R72, 0x2 ;  /* 0x0000004849487211 */ /* 0x000fe200078210ff */
[----:B------:R-:W-:Y:S01]  /*03f0*/  IMAD.WIDE.U32 R68, R71, 0x4, R68 ;  /* 0x0000000447447825 */ /* 0x000fe200078e0044 */
[----:B------:R-:W-:-:S04]  /*0400*/  IADD3.X R74, PT, PT, RZ, RZ, RZ, P0, !PT ;  /* 0x000000ffff4a7210 */ /* 0x000fc800007fe4ff */
[----:B------:R-:W-:Y:S02]  /*0410*/  LEA.HI.X R73, R73, R70, R74, 0x2, P1 ;  /* 0x0000004649497211 */ /* 0x000fe400008f144a */
[----:B0-----:R-:W2:Y:S04]  /*0420*/  LDG.E.128 R68, desc[UR8][R68.64] ;  /* 0x0000000844447981 */ /* 0x001ea8000c1e1d00 */
[----:B------:R-:W3:Y:S01]  /*0430*/  LDG.E.128 R72, desc[UR8][R72.64] ;  /* 0x0000000848487981 */ /* 0x000ee2000c1e1d00 */
[----:B------:R-:W0:Y:S01]  /*0440*/  S2UR UR6, SR_CgaCtaId ;  /* 0x00000000000679c3 */ /* 0x000e220000008800 */
[----:B------:R-:W-:Y:S01]  /*0450*/  UMOV UR4, 0x400 ;  /* 0x0000040000047882 */ /* 0x000fe20000000000 */
[C---:B------:R-:W-:Y:S01]  /*0460*/  SHF.L.U32 R79, R0.reuse, 0x4, RZ ;  /* 0x00000004004f7819 */ /* 0x040fe200000006ff */
[----:B------:R-:W-:Y:S01]  /*0470*/  UIADD3 UR4, UPT, UPT, UR4, 0x1000, URZ ;  /* 0x0000100004047890 */ /* 0x000fe2000fffe0ff */
[----:B------:R-:W-:-:S02]  /*0480*/  SHF.L.U32 R78, R0, 0xb, RZ ;  /* 0x0000000b004e7819 */ /* 0x000fc400000006ff */
[----:B------:R-:W-:Y:S02]  /*0490*/  SHF.L.U32 R77, R77, 0x2, RZ ;  /* 0x000000024d4d7819 */ /* 0x000fe400000006ff */
[----:B------:R-:W-:Y:S02]  /*04a0*/  LOP3.LUT R79, R79, 0x1f0, RZ, 0xc0, !PT ;  /* 0x000001f04f4f7812 */ /* 0x000fe400078ec0ff */
[----:B------:R-:W-:Y:S02]  /*04b0*/  LOP3.LUT R78, R77, 0x800, R78, 0xf8, !PT ;  /* 0x000008004d4e7812 */ /* 0x000fe400078ef84e */
[----:B------:R-:W-:Y:S02]  /*04c0*/  LEA R79, R76, R79, 0x9 ;  /* 0x0000004f4c4f7211 */ /* 0x000fe400078e48ff */
[----:B------:R-:W-:Y:S02]  /*04d0*/  SHF.L.U32 R77, R0, 0x5, RZ ;  /* 0x00000005004d7819 */ /* 0x000fe400000006ff */
[----:B------:R-:W-:-:S02]  /*04e0*/  LOP3.LUT R76, R76, 0x1, RZ, 0xc0, !PT ;  /* 0x000000014c4c7812 */ /* 0x000fc400078ec0ff */
[----:B------:R-:W-:Y:S02]  /*04f0*/  LOP3.LUT R77, R77, 0xe0, RZ, 0xe2, !PT ;  /* 0x000000e04d4d7812 */ /* 0x000fe400078ee2ff */
[----:B------:R-:W-:Y:S02]  /*0500*/  IADD3 R2, PT, PT, R2, 0x8, RZ ;  /* 0x0000000802027810 */ /* 0x000fe40007ffe0ff */
[----:B------:R-:W-:Y:S01]  /*0510*/  LEA R77, R76, R77, 0x8 ;  /* 0x0000004d4c4d7211 */ /* 0x000fe200078e40ff */
[----:B0-----:R-:W-:Y:S01]  /*0520*/  ULEA UR4, UR6, UR4, 0x18 ;  /* 0x0000000406047291 */ /* 0x001fe2000f8ec0ff */
[----:B------:R-:W-:Y:S02]  /*0530*/  ISETP.GE.U32.AND P0, PT, R2, 0x2000, PT ;  /* 0x000020000200780c */ /* 0x000fe40003f06070 */
[----:B------:R-:W-:Y:S01]  /*0540*/  MOV R86, R3 ;  /* 0x0000000300567202 */ /* 0x000fe20000000f00 */
[----:B------:R-:W-:Y:S01]  /*0550*/  UMOV UR6, 0x8 ;  /* 0x0000000800067882 */ /* 0x000fe20000000000 */
[----:B--2---:R0:W-:Y:S04]  /*0560*/  STS [R78+UR5], R68 ;  /* 0x000000444e007988 */ /* 0x0041e80008000805 */
[----:B------:R1:W-:Y:S04]  /*0570*/  STS [R78+UR5+0x200], R69 ;  /* 0x000200454e007988 */ /* 0x0003e80008000805 */
[----:B------:R1:W-:Y:S01]  /*0580*/  STS [R78+UR5+0x400], R70 ;  /* 0x000400464e007988 */ /* 0x0003e20008000805 */
[----:B0-----:R-:W-:-:S03]  /*0590*/  MOV R68, UR4 ;  /* 0x0000000400447c02 */ /* 0x001fc60008000f00 */
[----:B------:R1:W-:Y:S01]  /*05a0*/  STS [R78+UR5+0x600], R71 ;  /* 0x000600474e007988 */ /* 0x0003e20008000805 */
[----:B------:R-:W-:-:S03]  /*05b0*/  IADD3 R87, PT, PT, R77, 0x10, R68 ;  /* 0x000000104d577810 */ /* 0x000fc60007ffe044 */
[----:B---3--:R1:W-:Y:S01]  /*05c0*/  STS.128 [R79+UR4], R72 ;  /* 0x000000484f007988 */ /* 0x0083e20008000c04 */
[----:B------:R-:W-:Y:S01]  /*05d0*/  UMOV UR4, URZ ;  /* 0x000000ff00047c82 */ /* 0x000fe20008000000 */
[----:B------:R-:W-:Y:S06]  /*05e0*/  BAR.SYNC.DEFER_BLOCKING 0x0 ;  /* 0x0000000000007b1d */ /* 0x000fec0000010000 */
.L_x_0:
[----:B-1----:R-:W-:Y:S01]  /*05f0*/  LDS.128 R68, [R87+-0x10] ;  /* 0xfffff00057447984 */ /* 0x002fe20000000c00 */
[----:B------:R-:W-:-:S03]  /*0600*/  UIADD3 UR6, UP0, UPT, UR6, -0x4, URZ ;  /* 0xfffffffc06067890 */ /* 0x000fc6000ff1e0ff */
[----:B------:R-:W0:Y:S01]  /*0610*/  LDS.128 R72, [R86+-0x10] ;  /* 0xfffff00056487984 */ /* 0x000e220000000c00 */
[----:B------:R-:W-:Y:S02]  /*0620*/  UIADD3.X UR4, UPT, UPT, UR4, -0x1, URZ, UP0, !UPT ;  /* 0xffffffff04047890 */ /* 0x000fe400087fe4ff */
[----:B------:R-:W-:Y:S01]  /*0630*/  UISETP.NE.U32.AND UP0, UPT, UR6, URZ, UPT ;  /* 0x000000ff0600728c */ /* 0x000fe2000bf05070 */
[----:B------:R-:W1:Y:S03]  /*0640*/  LDS.128 R76, [R87] ;  /* 0x00000000574c7984 */ /* 0x000e660000000c00 */
[----:B------:R-:W-:Y:S01]  /*0650*/  UISETP.NE.AND.EX UP0, UPT, UR4, URZ, UPT, UP0 ;  /* 0x000000ff0400728c */ /* 0x000fe2000bf05300 */
[----:B------:R-:W2:Y:S01]  /*0660*/  LDS.128 R80, [R86] ;  /* 0x0000000056507984 */ /* 0x000ea20000000c00 */
[-C--:B0-----:R-:W-:Y:S01]  /*0670*/  FFMA R64, R68, R72.reuse, R64 ;  /* 0x0000004844407223 */ /* 0x081fe20000000040 */
[-C--:B------:R-:W-:Y:S01]  /*0680*/  FFMA R65, R69, R72.reuse, R65 ;  /* 0x0000004845417223 */ /* 0x080fe20000000041 */
[-C--:B------:R-:W-:Y:S01]  /*0690*/  FFMA R66, R70, R72.reuse, R66 ;  /* 0x0000004846427223 */ /* 0x080fe20000000042 */
[-C--:B------:R-:W-:Y:S01]  /*06a0*/  FFMA R67, R71, R72.reuse, R67 ;  /* 0x0000004847437223 */ /* 0x080fe20000000043 */
[-C--:B-1----:R-:W-:Y:S01]  /*06b0*/  FFMA R60, R76, R72.reuse, R60 ;  /* 0x000000484c3c7223 */ /* 0x082fe2000000003c */
[-C--:B------:R-:W-:Y:S01]  /*06c0*/  FFMA R61, R77, R72.reuse, R61 ;  /* 0x000000484d3d7223 */ /* 0x080fe2000000003d */
[-C--:B------:R-:W-:Y:S01]  /*06d0*/  FFMA R62, R78, R72.reuse, R62 ;  /* 0x000000484e3e7223 */ /* 0x080fe2000000003e */
[----:B------:R-:W-:Y:S01]  /*06e0*/  FFMA R63, R79, R72, R63 ;  /* 0x000000484f3f7223 */ /* 0x000fe2000000003f */
[-C--:B------:R-:W-:Y:S01]  /*06f0*/  FFMA R56, R68, R73.reuse, R56 ;  /* 0x0000004944387223 */ /* 0x080fe20000000038 */
[-C--:B------:R-:W-:Y:S01]  /*0700*/  FFMA R57, R69, R73.reuse, R57 ;  /* 0x0000004945397223 */ /* 0x080fe20000000039 */
[-C--:B------:R-:W-:Y:S01]  /*0710*/  FFMA R58, R70, R73.reuse, R58 ;  /* 0x00000049463a7223 */ /* 0x080fe2000000003a */
[-C--:B------:R-:W-:Y:S01]  /*0720*/  FFMA R59, R71, R73.reuse, R59 ;  /* 0x00000049473b7223 */ /* 0x080fe2000000003b */
[-C--:B------:R-:W-:Y:S01]  /*0730*/  FFMA R52, R76, R73.reuse, R52 ;  /* 0x000000494c347223 */ /* 0x080fe20000000034 */
        /* <DEDUP_REMOVED lines=19> */
[-C--:B--2---:R-:W-:Y:S01]  /*0870*/  FFMA R32, R68, R80.reuse, R32 ;  /* 0x0000005044207223 */ /* 0x084fe20000000020 */
        /* <DEDUP_REMOVED lines=21> */
[C---:B------:R-:W-:Y:S01]  /*09d0*/  FFMA R81, R79.reuse, R81, R23 ;  /* 0x000000514f517223 */ /* 0x040fe20000000017 */
[----:B------:R-:W-:Y:S01]  /*09e0*/  FFMA R82, R79, R82, R15 ;  /* 0x000000524f527223 */ /* 0x000fe2000000000f */
[-C--:B------:R-:W-:Y:S01]  /*09f0*/  FFMA R76, R76, R83.reuse, R4 ;  /* 0x000000534c4c7223 */ /* 0x080fe20000000004 */
[-C--:B------:R-:W-:Y:S01]  /*0a00*/  FFMA R77, R77, R83.reuse, R5 ;  /* 0x000000534d4d7223 */ /* 0x080fe20000000005 */
[-C--:B------:R-:W-:Y:S01]  /*0a10*/  FFMA R78, R78, R83.reuse, R6 ;  /* 0x000000534e4e7223 */ /* 0x080fe20000000006 */
[-C--:B------:R-:W-:Y:S01]  /*0a20*/  FFMA R79, R79, R83.reuse, R7 ;  /* 0x000000534f4f7223 */ /* 0x080fe20000000007 */
[----:B------:R-:W-:Y:S01]  /*0a30*/  LDS.128 R12, [R87+0x1f0] ;  /* 0x0001f000570c7984 */ /* 0x000fe20000000c00 */
[-C--:B------:R-:W-:Y:S01]  /*0a40*/  FFMA R8, R68, R83.reuse, R8 ;  /* 0x0000005344087223 */ /* 0x080fe20000000008 */
[-C--:B------:R-:W-:Y:S01]  /*0a50*/  FFMA R9, R69, R83.reuse, R9 ;  /* 0x0000005345097223 */ /* 0x080fe20000000009 */
[-C--:B------:R-:W-:Y:S01]  /*0a60*/  FFMA R10, R70, R83.reuse, R10 ;  /* 0x00000053460a7223 */ /* 0x080fe2000000000a */
[----:B------:R-:W-:Y:S01]  /*0a70*/  LDS.128 R20, [R87+0x200] ;  /* 0x0002000057147984 */ /* 0x000fe20000000c00 */
[----:B------:R-:W-:-:S03]  /*0a80*/  FFMA R11, R71, R83, R11 ;  /* 0x00000053470b7223 */ /* 0x000fc6000000000b */
[----:B------:R-:W0:Y:S04]  /*0a90*/  LDS.128 R4, [R86+0x200] ;  /* 0x0002000056047984 */ /* 0x000e280000000c00 */
[----:B------:R-:W1:Y:S01]  /*0aa0*/  LDS.128 R16, [R86+0x1f0] ;  /* 0x0001f00056107984 */ /* 0x000e620000000c00 */
[-C--:B0-----:R-:W-:Y:S01]  /*0ab0*/  FFMA R32, R12, R4.reuse, R32 ;  /* 0x000000040c207223 */ /* 0x081fe20000000020 */
        /* <DEDUP_REMOVED lines=12> */
[----:B------:R-:W-:Y:S01]  /*0b80*/  FFMA R92, R22, R6, R92 ;  /* 0x00000006165c7223 */ /* 0x000fe2000000005c */
[-C--:B-1----:R-:W-:Y:S01]  /*0b90*/  FFMA R64, R12, R16.reuse, R64 ;  /* 0x000000100c407223 */ /* 0x082fe20000000040 */
        /* <DEDUP_REMOVED lines=35> */
[----:B------:R-:W-:Y:S01]  /*0dd0*/  FFMA R94, R15, R5, R27 ;  /* 0x000000050f5e7223 */ /* 0x000fe2000000001b */
[----:B------:R-:W-:Y:S01]  /*0de0*/  FFMA R6, R23, R6, R82 ;  /* 0x0000000617067223 */ /* 0x000fe20000000052 */
[-C--:B------:R-:W-:Y:S01]  /*0df0*/  FFMA R8, R12, R7.reuse, R8 ;  /* 0x000000070c087223 */ /* 0x080fe20000000008 */
[-C--:B------:R-:W-:Y:S01]  /*0e00*/  FFMA R9, R13, R7.reuse, R9 ;  /* 0x000000070d097223 */ /* 0x080fe20000000009 */
[-C--:B------:R-:W-:Y:S01]  /*0e10*/  FFMA R10, R14, R7.reuse, R10 ;  /* 0x000000070e0a7223 */ /* 0x080fe2000000000a */
[----:B------:R-:W-:Y:S01]  /*0e20*/  LDS.128 R16, [R87+0x3f0] ;  /* 0x0003f00057107984 */ /* 0x000fe20000000c00 */
[----:B------:R-:W-:Y:S01]  /*0e30*/  FFMA R82, R15, R7, R11 ;  /* 0x000000070f527223 */ /* 0x000fe2000000000b */
[-C--:B------:R-:W-:Y:S01]  /*0e40*/  FFMA R72, R20, R5.reuse, R72 ;  /* 0x0000000514487223 */ /* 0x080fe20000000048 */
[CC--:B------:R-:W-:Y:S01]  /*0e50*/  FFMA R73, R21.reuse, R5.reuse, R73 ;  /* 0x0000000515497223 */ /* 0x0c0fe20000000049 */
[----:B------:R-:W0:Y:S01]  /*0e60*/  LDS.128 R28, [R86+0x3f0] ;  /* 0x0003f000561c7984 */ /* 0x000e220000000c00 */
[----:B------:R-:W-:Y:S01]  /*0e70*/  FFMA R74, R22, R5, R74 ;  /* 0x00000005164a7223 */ /* 0x000fe2000000004a */
[-C--:B------:R-:W-:Y:S01]  /*0e80*/  FFMA R76, R20, R7.reuse, R76 ;  /* 0x00000007144c7223 */ /* 0x080fe2000000004c */
[-C--:B------:R-:W-:Y:S01]  /*0e90*/  FFMA R77, R21, R7.reuse, R77 ;  /* 0x00000007154d7223 */ /* 0x080fe2000000004d */
[----:B------:R-:W1:Y:S01]  /*0ea0*/  LDS.128 R24, [R87+0x400] ;  /* 0x0004000057187984 */ /* 0x000e620000000c00 */
[----:B------:R-:W-:Y:S01]  /*0eb0*/  FFMA R78, R22, R7, R78 ;  /* 0x00000007164e7223 */ /* 0x000fe2000000004e */
[C---:B------:R-:W-:Y:S01]  /*0ec0*/  FFMA R81, R23.reuse, R5, R81 ;  /* 0x0000000517517223 */ /* 0x040fe20000000051 */
[----:B------:R-:W-:Y:S01]  /*0ed0*/  FFMA R79, R23, R7, R79 ;  /* 0x00000007174f7223 */ /* 0x000fe2000000004f */
[----:B------:R-:W2:Y:S01]  /*0ee0*/  LDS.128 R12, [R86+0x400] ;  /* 0x00040000560c7984 */ /* 0x000ea20000000c00 */
[-C--:B0-----:R-:W-:Y:S01]  /*0ef0*/  FFMA R40, R16, R31.reuse, R40 ;  /* 0x0000001f10287223 */ /* 0x081fe20000000028 */
[-C--:B------:R-:W-:Y:S01]  /*0f00*/  FFMA R41, R17, R31.reuse, R41 ;  /* 0x0000001f11297223 */ /* 0x080fe20000000029 */
[-C--:B------:R-:W-:Y:S01]  /*0f10*/  FFMA R42, R18, R31.reuse, R42 ;  /* 0x0000001f122a7223 */ /* 0x080fe2000000002a */
[-C--:B------:R-:W-:Y:S01]  /*0f20*/  FFMA R43, R19, R31.reuse, R43 ;  /* 0x0000001f132b7223 */ /* 0x080fe2000000002b */
[-C--:B-1----:R-:W-:Y:S01]  /*0f30*/  FFMA R22, R24, R31.reuse, R36 ;  /* 0x0000001f18167223 */ /* 0x082fe20000000024 */
[-C--:B------:R-:W-:Y:S01]  /*0f40*/  FFMA R21, R25, R31.reuse, R37 ;  /* 0x0000001f19157223 */ /* 0x080fe20000000025 */
[-C--:B------:R-:W-:Y:S01]  /*0f50*/  FFMA R20, R26, R31.reuse, R38 ;  /* 0x0000001f1a147223 */ /* 0x080fe20000000026 */
[C---:B------:R-:W-:Y:S01]  /*0f60*/  FFMA R31, R27.reuse, R31, R39 ;  /* 0x0000001f1b1f7223 */ /* 0x040fe20000000027 */
[C---:B--2---:R-:W-:Y:S01]  /*0f70*/  FFMA R23, R27.reuse, R12, R4 ;  /* 0x0000000c1b177223 */ /* 0x044fe20000000004 */
[----:B------:R-:W-:Y:S01]  /*0f80*/  FFMA R95, R27, R14, R6 ;  /* 0x0000000e1b5f7223 */ /* 0x000fe20000000006 */
[-C--:B------:R-:W-:Y:S01]  /*0f90*/  FFMA R96, R16, R15.reuse, R8 ;  /* 0x0000000f10607223 */ /* 0x080fe20000000008 */
[CC--:B------:R-:W-:Y:S01]  /*0fa0*/  FFMA R97, R17.reuse, R15.reuse, R9 ;  /* 0x0000000f11617223 */ /* 0x0c0fe20000000009 */
        /* <DEDUP_REMOVED lines=25> */
[----:B------:R-:W-:Y:S01]  /*1140*/  LDS.128 R8, [R87+0x5f0] ;  /* 0x0005f00057087984 */ /* 0x000fe20000000c00 */
[-C--:B------:R-:W-:Y:S01]  /*1150*/  FFMA R32, R16, R12.reuse, R32 ;  /* 0x0000000c10207223 */ /* 0x080fe20000000020 */
[-C--:B------:R-:W-:Y:S01]  /*1160*/  FFMA R33, R17, R12.reuse, R33 ;  /* 0x0000000c11217223 */ /* 0x080fe20000000021 */
[-C--:B------:R-:W-:Y:S01]  /*1170*/  FFMA R34, R18, R12.reuse, R34 ;  /* 0x0000000c12227223 */ /* 0x080fe20000000022 */
[----:B------:R-:W0:Y:S01]  /*1180*/  LDS.128 R36, [R86+0x5f0] ;  /* 0x0005f00056247984 */ /* 0x000e220000000c00 */
[-C--:B------:R-:W-:Y:S01]  /*1190*/  FFMA R35, R19, R12.reuse, R35 ;  /* 0x0000000c13237223 */ /* 0x080fe20000000023 */
[-C--:B------:R-:W-:Y:S01]  /*11a0*/  FFMA R28, R24, R12.reuse, R68 ;  /* 0x0000000c181c7223 */ /* 0x080fe20000000044 */
[-C--:B------:R-:W-:Y:S01]  /*11b0*/  FFMA R29, R25, R12.reuse, R69 ;  /* 0x0000000c191d7223 */ /* 0x080fe20000000045 */
[----:B------:R1:W2:Y:S01]  /*11c0*/  LDS.128 R4, [R87+0x600] ;  /* 0x0006000057047984 */ /* 0x0002a20000000c00 */
[----:B------:R-:W-:Y:S01]  /*11d0*/  FFMA R30, R26, R12, R70 ;  /* 0x0000000c1a1e7223 */ /* 0x000fe20000000046 */
[-C--:B------:R-:W-:Y:S01]  /*11e0*/  FFMA R12, R16, R13.reuse, R71 ;  /* 0x0000000d100c7223 */ /* 0x080fe20000000047 */
[-C--:B------:R-:W-:Y:S01]  /*11f0*/  FFMA R83, R17, R13.reuse, R83 ;  /* 0x0000000d11537223 */ /* 0x080fe20000000053 */
[----:B------:R3:W4:Y:S01]  /*1200*/  LDS.128 R68, [R86+0x600] ;  /* 0x0006000056447984 */ /* 0x0007220000000c00 */
        /* <DEDUP_REMOVED lines=17> */
[----:B------:R-:W-:Y:S01]  /*1320*/  FFMA R100, R27, R15, R79 ;  /* 0x0000000f1b647223 */ /* 0x000fe2000000004f */
[----:B-1----:R-:W-:-:S02]  /*1330*/  IADD3 R87, PT, PT, R87, 0x800, RZ ;  /* 0x0000080057577810 */ /* 0x002fc40007ffe0ff */
[----:B---3--:R-:W-:Y:S01]  /*1340*/  IADD3 R86, PT, PT, R86, 0x800, RZ ;  /* 0x0000080056567810 */ /* 0x008fe20007ffe0ff */
[-C--:B0-----:R-:W-:Y:S01]  /*1350*/  FFMA R64, R8, R36.reuse, R64 ;  /* 0x0000002408407223 */ /* 0x081fe20000000040 */
[-C--:B------:R-:W-:Y:S01]  /*1360*/  FFMA R65, R9, R36.reuse, R65 ;  /* 0x0000002409417223 */ /* 0x080fe20000000041 */
[-C--:B------:R-:W-:Y:S01]  /*1370*/  FFMA R66, R10, R36.reuse, R66 ;  /* 0x000000240a427223 */ /* 0x080fe20000000042 */
[-C--:B------:R-:W-:Y:S01]  /*1380*/  FFMA R67, R11, R36.reuse, R67 ;  /* 0x000000240b437223 */ /* 0x080fe20000000043 */
[-C--:B--2---:R-:W-:Y:S01]  /*1390*/  FFMA R60, R4, R36.reuse, R60 ;  /* 0x00000024043c7223 */ /* 0x084fe2000000003c */
        /* <DEDUP_REMOVED lines=27> */
[-C--:B----4-:R-:W-:Y:S01]  /*1550*/  FFMA R31, R7, R68.reuse, R23 ;  /* 0x00000044071f7223 */ /* 0x090fe20000000017 */
[CC--:B------:R-:W-:Y:S01]  /*1560*/  FFMA R24, R8.reuse, R69.reuse, R12 ;  /* 0x0000004508187223 */ /* 0x0c0fe2000000000c */
        /* <DEDUP_REMOVED lines=30> */
[----:B------:R-:W-:Y:S06]  /*1750*/  BRA.U UP0, `(.L_x_0) ;  /* 0xffffffed00a47547 */ /* 0x000fec000b83ffff */
[----:B------:R-:W-:Y:S06]  /*1760*/  BAR.SYNC.DEFER_BLOCKING 0x0 ;  /* 0x0000000000007b1d */ /* 0x000fec0000010000 */
[----:B------:R-:W-:Y:S05]  /*1770*/  @!P0 BRA `(.L_x_1) ;  /* 0xffffffe800d48947 */ /* 0x000fea000383ffff */
[----:B------:R-:W0:Y:S01]  /*1780*/  S2R R0, SR_TID.X ;  /* 0x0000000000007919 */ /* 0x000e220000002100 */
[----:B------:R-:W1:Y:S01]  /*1790*/  LDCU.64 UR4, c[0x0][0x380] ;  /* 0x00007000ff0477ac */ /* 0x000e620008000a00 */
[----:B------:R-:W-:Y:S01]  /*17a0*/  SHF.L.U32 R84, R84, 0x7, RZ ;  /* 0x0000000754547819 */ /* 0x000fe200000006ff */
[----:B------:R-:W2:Y:S01]  /*17b0*/  S2R R3, SR_TID.X ;  /* 0x0000000000037919 */ /* 0x000ea20000002100 */
[----:B0-----:R-:W-:Y:S02]  /*17c0*/  SHF.R.U32.HI R68, RZ, 0x1, R0 ;  /* 0x00000001ff447819 */ /* 0x001fe40000011600 */
[----:B--2---:R-:W-:Y:S02]  /*17d0*/  SHF.R.U32.HI R0, RZ, 0x5, R3 ;  /* 0x00000005ff007819 */ /* 0x004fe40000011603 */
[----:B------:R-:W-:Y:S02]  /*17e0*/  LOP3.LUT R68, R68, 0x1e0, RZ, 0xc0, !PT ;  /* 0x000001e044447812 */ /* 0x000fe400078ec0ff */
[----:B------:R-:W-:-:S02]  /*17f0*/  SHF.L.U32 R0, R0, 0x6, RZ ;  /* 0x0000000600007819 */ /* 0x000fc400000006ff */
[----:B------:R-:W-:Y:S02]  /*1800*/  LOP3.LUT R68, R68, 0x18, R3, 0xf8, !PT ;  /* 0x0000001844447812 */ /* 0x000fe400078ef803 */
[----:B------:R-:W-:Y:S02]  /*1810*/  SHF.L.U32 R2, R3, 0x3, RZ ;  /* 0x0000000303027819 */ /* 0x000fe400000006ff */
[----:B------:R-:W-:Y:S02]  /*1820*/  LOP3.LUT R3, R0, 0x40, RZ, 0xc0, !PT ;  /* 0x0000004000037812 */ /* 0x000fe400078ec0ff */
[----:B------:R-:W-:Y:S02]  /*1830*/  LEA R85, P0, R85, R68, 0x7 ;  /* 0x0000004455557211 */ /* 0x000fe400078038ff */
[----:B------:R-:W-:Y:S02]  /*1840*/  LOP3.LUT R3, R3, 0x38, R2, 0xf8, !PT ;  /* 0x0000003803037812 */ /* 0x000fe400078ef802 */
[----:B------:R-:W-:-:S02]  /*1850*/  IADD3.X R0, PT, PT, RZ, RZ, RZ, P0, !PT ;  /* 0x000000ffff007210 */ /* 0x000fc400007fe4ff */
[----:B-1----:R-:W-:Y:S02]  /*1860*/  LEA R69, P0, R85, UR4, 0xf ;  /* 0x0000000455457c11 */ /* 0x002fe4000f8078ff */
[----:B------:R-:W-:Y:S02]  /*1870*/  LOP3.LUT R84, R3, R84, RZ, 0xfc, !PT ;  /* 0x0000005403547212 */ /* 0x000fe400078efcff */
[----:B------:R-:W-:Y:S02]  /*1880*/  LEA.HI.X R3, R85, UR5, R0, 0xf, P0 ;  /* 0x0000000555037c11 */ /* 0x000fe400080f7c00 */
[----:B------:R-:W-:-:S04]  /*1890*/  LEA R2, P0, R84, R69, 0x2 ;  /* 0x0000004554027211 */ /* 0x000fc800078010ff */
[----:B------:R-:W-:-:S05]  /*18a0*/  LEA.HI.X R3, R84, R3, RZ, 0x2, P0 ;  /* 0x0000000354037211 */ /* 0x000fca00000f14ff */
[----:B------:R-:W-:Y:S04]  /*18b0*/  STG.E.128 desc[UR8][R2.64], R64 ;  /* 0x0000004002007986 */ /* 0x000fe8000c101d08 */
        /* <DEDUP_REMOVED lines=14> */
[----:B------:R-:W-:Y:S01]  /*19a0*/  STG.E.128 desc[UR8][R2.64+0x38010], R4 ;  /* 0x0380100402007986 */ /* 0x000fe2000c101d08 */
[----:B------:R-:W-:Y:S05]  /*19b0*/  EXIT ;  /* 0x000000000000794d */ /* 0x000fea0003800000 */
.L_x_2:
[----:B------:R-:W-:-:S00]  /*19c0*/  BRA `(.L_x_2) ;  /* 0xfffffffc00fc7947 */ /* 0x000fc0000383ffff */
[----:B------:R-:W-:-:S00]  /*19d0*/  NOP ;  /* 0x0000000000007918 */ /* 0x000fc00000000000 */
        /* <DEDUP_REMOVED lines=10> */
.L_x_3:


//--------------------- .nv.shared._Z6matmulPfS_S_ --------------------------
	.section	.nv.shared._Z6matmulPfS_S_,"aw",@nobits
	.sectionflags	@""
	.align	4
.nv.shared._Z6matmulPfS_S_:
	.zero		9216


//--------------------- .nv.shared.reserved.0     --------------------------
	.section	.nv.shared.reserved.0,"aw",@nobits
	.weak		__nv_reservedSMEM_offset_0_alias
	.size		__nv_reservedSMEM_offset_0_alias, 0, 64
	.other		__nv_reservedSMEM_offset_0_alias,@"STO_CUDA_RESERVED_SHARED STV_DEFAULT"
__nv_reservedSMEM_offset_0_alias:
	.zero		0
	.zero		64


//--------------------- .nv.constant0._Z6matmulPfS_S_ --------------------------
	.section	.nv.constant0._Z6matmulPfS_S_,"a",@progbits
	.sectionflags	@""
	.align	4
.nv.constant0._Z6matmulPfS_S_:
	.zero		920


//--------------------- SYMBOLS --------------------------

	.type		.nv.reservedSmem.offset0,@object
	.size		.nv.reservedSmem.offset0,0x4
	.type		.nv.reservedSmem.cap,@object
	.size		.nv.reservedSmem.cap,0x4
